	.headerflags	@"EF_CUDA_TEXMODE_UNIFIED EF_CUDA_64BIT_ADDRESS EF_CUDA_ACCELERATORS EF_CUDA_SM90 EF_CUDA_VIRTUAL_SM(EF_CUDA_SM90)"
	.elftype	@"ET_EXEC"


//--------------------- .nv.info                  --------------------------
	.section	.nv.info,"",@"SHT_CUDA_INFO"
	.align	4


	//----- nvinfo : EIATTR_REGCOUNT
	.align		4
        /*0000*/ 	.byte	0x04, 0x2f
        /*0002*/ 	.short	(.L_1 - .L_0)
	.align		4
.L_0:
        /*0004*/ 	.word	index@(triton_poi_fused_max_pool2d_with_indices_21)
        /*0008*/ 	.word	0x00000050


	//----- nvinfo : EIATTR_MIN_STACK_SIZE
	.align		4
.L_1:
        /*000c*/ 	.byte	0x04, 0x12
        /*000e*/ 	.short	(.L_3 - .L_2)
	.align		4
.L_2:
        /*0010*/ 	.word	index@(triton_poi_fused_max_pool2d_with_indices_21)
        /*0014*/ 	.word	0x00000008


	//----- nvinfo : EIATTR_FRAME_SIZE
	.align		4
.L_3:
        /*0018*/ 	.byte	0x04, 0x11
        /*001a*/ 	.short	(.L_5 - .L_4)
	.align		4
.L_4:
        /*001c*/ 	.word	index@(triton_poi_fused_max_pool2d_with_indices_21)
        /*0020*/ 	.word	0x00000008


	//----- nvinfo : EIATTR_MIN_STACK_SIZE
	.align		4
.L_5:
        /*0024*/ 	.byte	0x04, 0x12
        /*0026*/ 	.short	(.L_7 - .L_6)
	.align		4
.L_6:
        /*0028*/ 	.word	index@(triton_poi_fused_max_pool2d_with_indices_21)
        /*002c*/ 	.word	0x00000008
.L_7:


//--------------------- .nv.info.triton_poi_fused_max_pool2d_with_indices_21 --------------------------
	.section	.nv.info.triton_poi_fused_max_pool2d_with_indices_21,"",@"SHT_CUDA_INFO"
	.sectionflags	@""
	.align	4


	//----- nvinfo : EIATTR_CUDA_API_VERSION
	.align		4
        /*0000*/ 	.byte	0x04, 0x37
        /*0002*/ 	.short	(.L_9 - .L_8)
.L_8:
        /*0004*/ 	.word	0x0000007c


	//----- nvinfo : EIATTR_KPARAM_INFO
	.align		4
.L_9:
        /*0008*/ 	.byte	0x04, 0x17
        /*000a*/ 	.short	(.L_11 - .L_10)
.L_10:
        /*000c*/ 	.word	0x00000000
        /*0010*/ 	.short	0x0003
        /*0012*/ 	.short	0x0018
        /*0014*/ 	.byte	0x00, 0xf0, 0x11, 0x00


	//----- nvinfo : EIATTR_KPARAM_INFO
	.align		4
.L_11:
        /*0018*/ 	.byte	0x04, 0x17
        /*001a*/ 	.short	(.L_13 - .L_12)
.L_12:
        /*001c*/ 	.word	0x00000000
        /*0020*/ 	.short	0x0002
        /*0022*/ 	.short	0x0010
        /*0024*/ 	.byte	0x00, 0xf4, 0x21, 0x00


	//----- nvinfo : EIATTR_KPARAM_INFO
	.align		4
.L_13:
        /*0028*/ 	.byte	0x04, 0x17
        /*002a*/ 	.short	(.L_15 - .L_14)
.L_14:
        /*002c*/ 	.word	0x00000000
        /*0030*/ 	.short	0x0001
        /*0032*/ 	.short	0x0008
        /*0034*/ 	.byte	0x00, 0xf4, 0x21, 0x00


	//----- nvinfo : EIATTR_KPARAM_INFO
	.align		4
.L_15:
        /*0038*/ 	.byte	0x04, 0x17
        /*003a*/ 	.short	(.L_17 - .L_16)
.L_16:
        /*003c*/ 	.word	0x00000000
        /*0040*/ 	.short	0x0000
        /*0042*/ 	.short	0x0000
        /*0044*/ 	.byte	0x00, 0xf4, 0x21, 0x00


	//----- nvinfo : EIATTR_SPARSE_MMA_MASK
	.align		4
.L_17:
        /*0048*/ 	.byte	0x03, 0x50
        /*004a*/ 	.short	0x0000


	//----- nvinfo : EIATTR_MAXREG_COUNT
	.align		4
        /*004c*/ 	.byte	0x03, 0x1b
        /*004e*/ 	.short	0x00ff


	//----- nvinfo : EIATTR_EXIT_INSTR_OFFSETS
	.align		4
        /*0050*/ 	.byte	0x04, 0x1c
        /*0052*/ 	.short	(.L_19 - .L_18)


	//   ....[0]....
.L_18:
        /*0054*/ 	.word	0x000029a0


	//   ....[1]....
        /*0058*/ 	.word	0x000029c0


	//----- nvinfo : EIATTR_REQNTID
	.align		4
.L_19:
        /*005c*/ 	.byte	0x04, 0x10
        /*005e*/ 	.short	(.L_21 - .L_20)
.L_20:
        /*0060*/ 	.word	0x00000080
        /*0064*/ 	.word	0x00000001
        /*0068*/ 	.word	0x00000001


	//----- nvinfo : EIATTR_CBANK_PARAM_SIZE
	.align		4
.L_21:
        /*006c*/ 	.byte	0x03, 0x19
        /*006e*/ 	.short	0x001c


	//----- nvinfo : EIATTR_PARAM_CBANK
	.align		4
        /*0070*/ 	.byte	0x04, 0x0a
        /*0072*/ 	.short	(.L_23 - .L_22)
	.align		4
.L_22:
        /*0074*/ 	.word	index@(.nv.constant0.triton_poi_fused_max_pool2d_with_indices_21)
        /*0078*/ 	.short	0x0210
        /*007a*/ 	.short	0x001c


	//----- nvinfo : EIATTR_SW_WAR
	.align		4
.L_23:
        /*007c*/ 	.byte	0x04, 0x36
        /*007e*/ 	.short	(.L_25 - .L_24)
.L_24:
        /*0080*/ 	.word	0x00000008
.L_25:


//--------------------- .nv.callgraph             --------------------------
	.section	.nv.callgraph,"",@"SHT_CUDA_CALLGRAPH"
	.align	4
	.sectionentsize	8
	.align		4
        /*0000*/ 	.word	0x00000000
	.align		4
        /*0004*/ 	.word	0xffffffff
	.align		4
        /*0008*/ 	.word	0x00000000
	.align		4
        /*000c*/ 	.word	0xfffffffe
	.align		4
        /*0010*/ 	.word	0x00000000
	.align		4
        /*0014*/ 	.word	0xfffffffd
	.align		4
        /*0018*/ 	.word	0x00000000
	.align		4
        /*001c*/ 	.word	0xfffffffc


//--------------------- .text.triton_poi_fused_max_pool2d_with_indices_21 --------------------------
	.section	.text.triton_poi_fused_max_pool2d_with_indices_21,"ax",@progbits
	.sectionflags	@"SHF_BARRIERS=1"
	.align	128
        .global         triton_poi_fused_max_pool2d_with_indices_21
        .type           triton_poi_fused_max_pool2d_with_indices_21,@function
        .size           triton_poi_fused_max_pool2d_with_indices_21,(.L_x_1 - triton_poi_fused_max_pool2d_with_indices_21)
        .other          triton_poi_fused_max_pool2d_with_indices_21,@"STO_CUDA_ENTRY STV_DEFAULT"
triton_poi_fused_max_pool2d_with_indices_21:
.text.triton_poi_fused_max_pool2d_with_indices_21:
[----:B------:R-:W0:Y:S01]  /*0000*/  LDC R1, c[0x0][0x28] ;  /* 0x00000a00ff017b82 */ /* 0x000e220000000800 */
[----:B------:R-:W1:Y:S01]  /*0010*/  S2R R0, SR_TID.X ;  /* 0x0000000000007919 */ /* 0x000e620000002100 */
[----:B------:R-:W-:-:S06]  /*0020*/  IMAD.MOV.U32 R28, RZ, RZ, RZ ;  /* 0x000000ffff1c7224 */ /* 0x000fcc00078e00ff */
[----:B------:R-:W2:Y:S01]  /*0030*/  LDC.64 R10, c[0x0][0x210] ;  /* 0x00008400ff0a7b82 */ /* 0x000ea20000000a00 */
[----:B------:R-:W-:Y:S01]  /*0040*/  IMAD.MOV.U32 R2, RZ, RZ, RZ ;  /* 0x000000ffff027224 */ /* 0x000fe200078e00ff */
[----:B------:R-:W3:Y:S01]  /*0050*/  S2R R26, SR_CTAID.X ;  /* 0x00000000001a7919 */ /* 0x000ee20000002500 */
[----:B------:R-:W-:Y:S02]  /*0060*/  CS2R R12, SRZ ;  /* 0x00000000000c7805 */ /* 0x000fe4000001ff00 */
[----:B------:R-:W-:Y:S02]  /*0070*/  CS2R R14, SRZ ;  /* 0x00000000000e7805 */ /* 0x000fe4000001ff00 */
[----:B------:R-:W-:Y:S02]  /*0080*/  CS2R R16, SRZ ;  /* 0x0000000000107805 */ /* 0x000fe4000001ff00 */
[----:B------:R-:W-:Y:S01]  /*0090*/  CS2R R18, SRZ ;  /* 0x0000000000127805 */ /* 0x000fe2000001ff00 */
[----:B------:R-:W-:Y:S01]  /*00a0*/  ULDC.64 UR6, c[0x0][0x208] ;  /* 0x0000820000067ab9 */ /* 0x000fe20000000a00 */
[----:B0-----:R-:W-:-:S02]  /*00b0*/  VIADD R1, R1, 0xfffffff8 ;  /* 0xfffffff801017836 */ /* 0x001fc40000000000 */
[----:B-1----:R-:W-:Y:S02]  /*00c0*/  IMAD.SHL.U32 R35, R0, 0x8, RZ ;  /* 0x0000000800237824 */ /* 0x002fe400078e00ff */
[----:B---3--:R-:W-:-:S03]  /*00d0*/  IMAD.SHL.U32 R77, R26, 0x400, RZ ;  /* 0x000004001a4d7824 */ /* 0x008fc600078e00ff */
[----:B------:R-:W-:-:S04]  /*00e0*/  LOP3.LUT R35, R35, 0x3f8, RZ, 0xc0, !PT ;  /* 0x000003f823237812 */ /* 0x000fc800078ec0ff */
[----:B------:R-:W-:-:S04]  /*00f0*/  LOP3.LUT R29, R77, R35, RZ, 0xfc, !PT ;  /* 0x000000234d1d7212 */ /* 0x000fc800078efcff */
[--C-:B------:R-:W-:Y:S01]  /*0100*/  SHF.R.S32.HI R3, RZ, 0x1f, R29.reuse ;  /* 0x0000001fff037819 */ /* 0x100fe2000001141d */
[C-C-:B------:R-:W-:Y:S01]  /*0110*/  IMAD.HI R4, R29.reuse, -0x77777777, R28.reuse ;  /* 0x888888891d047827 */ /* 0x140fe200078e021c */
[----:B------:R-:W-:Y:S02]  /*0120*/  ISETP.GE.AND P0, PT, R29, 0x38400, PT ;  /* 0x000384001d00780c */ /* 0x000fe40003f06270 */
[----:B------:R-:W-:Y:S01]  /*0130*/  LEA.HI R0, R3, R29, RZ, 0x6 ;  /* 0x0000001d03007211 */ /* 0x000fe200078f30ff */
[----:B------:R-:W-:Y:S01]  /*0140*/  IMAD.HI R28, R29, -0x6e5d4c3b, R28 ;  /* 0x91a2b3c51d1c7827 */ /* 0x000fe200078e021c */
[----:B------:R-:W-:Y:S02]  /*0150*/  SHF.R.U32.HI R5, RZ, 0x1f, R4 ;  /* 0x0000001fff057819 */ /* 0x000fe40000011604 */
[----:B------:R-:W-:Y:S02]  /*0160*/  SHF.R.S32.HI R3, RZ, 0x6, R0 ;  /* 0x00000006ff037819 */ /* 0x000fe40000011400 */
[----:B------:R-:W-:Y:S01]  /*0170*/  LEA.HI.SX32 R5, R4, R5, 0x16 ;  /* 0x0000000504057211 */ /* 0x000fe200078fb2ff */
[----:B------:R-:W-:Y:S01]  /*0180*/  IMAD.MOV.U32 R4, RZ, RZ, RZ ;  /* 0x000000ffff047224 */ /* 0x000fe200078e00ff */
[----:B------:R-:W-:Y:S01]  /*0190*/  SHF.R.U32.HI R9, RZ, 0x1f, R28 ;  /* 0x0000001fff097819 */ /* 0x000fe2000001161c */
[----:B------:R-:W-:-:S03]  /*01a0*/  IMAD.HI R2, R3, -0x77777777, R2 ;  /* 0x8888888903027827 */ /* 0x000fc600078e0202 */
[----:B------:R-:W-:Y:S02]  /*01b0*/  LEA.HI.SX32 R28, R28, R9, 0x11 ;  /* 0x000000091c1c7211 */ /* 0x000fe400078f8aff */
[----:B------:R-:W-:-:S04]  /*01c0*/  SHF.R.U32.HI R7, RZ, 0x1f, R2 ;  /* 0x0000001fff077819 */ /* 0x000fc80000011602 */
[----:B------:R-:W-:Y:S01]  /*01d0*/  LEA.HI R7, R2, R7, RZ, 0x1c ;  /* 0x0000000702077211 */ /* 0x000fe200078fe0ff */
[----:B------:R-:W-:-:S04]  /*01e0*/  IMAD.HI R2, R5, -0x77777777, R4 ;  /* 0x8888888905027827 */ /* 0x000fc800078e0204 */
[----:B------:R-:W-:Y:S01]  /*01f0*/  IMAD R7, R7, -0x1e, R3 ;  /* 0xffffffe207077824 */ /* 0x000fe200078e0203 */
[----:B------:R-:W-:-:S03]  /*0200*/  SHF.R.U32.HI R3, RZ, 0x1f, R2 ;  /* 0x0000001fff037819 */ /* 0x000fc60000011602 */
[----:B------:R-:W-:Y:S01]  /*0210*/  IMAD.SHL.U32 R7, R7, 0x80, RZ ;  /* 0x0000008007077824 */ /* 0x000fe200078e00ff */
[----:B------:R-:W-:Y:S02]  /*0220*/  LEA.HI R4, R2, R3, RZ, 0x1c ;  /* 0x0000000302047211 */ /* 0x000fe400078fe0ff */
[----:B------:R-:W-:Y:S01]  /*0230*/  LOP3.LUT R3, R0, 0xffffffc0, RZ, 0xc0, !PT ;  /* 0xffffffc000037812 */ /* 0x000fe200078ec0ff */
[----:B------:R-:W-:Y:S02]  /*0240*/  IMAD R28, R28, 0x3a240, R7 ;  /* 0x0003a2401c1c7824 */ /* 0x000fe400078e0207 */
[----:B------:R-:W-:Y:S02]  /*0250*/  IMAD R5, R4, -0x1e, R5 ;  /* 0xffffffe204057824 */ /* 0x000fe400078e0205 */
[----:B------:R-:W-:Y:S02]  /*0260*/  IMAD.IADD R24, R29, 0x1, -R3 ;  /* 0x000000011d187824 */ /* 0x000fe400078e0a03 */
[----:B------:R-:W-:-:S02]  /*0270*/  VIADD R27, R28, 0x40 ;  /* 0x000000401c1b7836 */ /* 0x000fc40000000000 */
[C---:B------:R-:W-:Y:S02]  /*0280*/  IMAD.IADD R0, R24.reuse, 0x1, R28 ;  /* 0x0000000118007824 */ /* 0x040fe400078e021c */
[----:B------:R-:W-:Y:S02]  /*0290*/  IMAD.IADD R2, R24, 0x1, R27 ;  /* 0x0000000118027824 */ /* 0x000fe400078e021b */
[C---:B------:R-:W-:Y:S02]  /*02a0*/  IMAD R0, R5.reuse, 0x1e80, R0 ;  /* 0x00001e8005007824 */ /* 0x040fe400078e0200 */
[----:B------:R-:W-:Y:S02]  /*02b0*/  IMAD R6, R5, 0x1e80, R2 ;  /* 0x00001e8005067824 */ /* 0x000fe400078e0202 */
[----:B--2---:R-:W-:-:S04]  /*02c0*/  IMAD.WIDE R2, R0, 0x4, R10 ;  /* 0x0000000400027825 */ /* 0x004fc800078e020a */
[----:B------:R-:W-:Y:S01]  /*02d0*/  IMAD.WIDE R6, R6, 0x4, R10 ;  /* 0x0000000406067825 */ /* 0x000fe200078e020a */
[----:B------:R-:W2:Y:S04]  /*02e0*/  @!P0 LDG.E.128 R12, desc[UR6][R2.64] ;  /* 0x00000006020c8981 */ /* 0x000ea8000c1e1d00 */
[----:B------:R-:W2:Y:S01]  /*02f0*/  @!P0 LDG.E.128 R16, desc[UR6][R6.64] ;  /* 0x0000000606108981 */ /* 0x000ea2000c1e1d00 */
[----:B------:R-:W-:Y:S01]  /*0300*/  VIADD R41, R28, 0x80 ;  /* 0x000000801c297836 */ /* 0x000fe20000000000 */
[----:B------:R-:W-:Y:S02]  /*0310*/  CS2R R20, SRZ ;  /* 0x0000000000147805 */ /* 0x000fe4000001ff00 */
[----:B------:R-:W-:Y:S01]  /*0320*/  CS2R R22, SRZ ;  /* 0x0000000000167805 */ /* 0x000fe2000001ff00 */
[----:B------:R-:W-:-:S04]  /*0330*/  IMAD.IADD R0, R24, 0x1, R41 ;  /* 0x0000000118007824 */ /* 0x000fc800078e0229 */
[----:B------:R-:W-:-:S04]  /*0340*/  IMAD R0, R5, 0x1e80, R0 ;  /* 0x00001e8005007824 */ /* 0x000fc800078e0200 */
[----:B------:R-:W-:-:S05]  /*0350*/  IMAD.WIDE R8, R0, 0x4, R10 ;  /* 0x0000000400087825 */ /* 0x000fca00078e020a */
[----:B------:R-:W3:Y:S01]  /*0360*/  @!P0 LDG.E.128 R20, desc[UR6][R8.64] ;  /* 0x0000000608148981 */ /* 0x000ee2000c1e1d00 */
[----:B------:R-:W-:-:S04]  /*0370*/  VIADD R48, R28, 0xf40 ;  /* 0x00000f401c307836 */ /* 0x000fc80000000000 */
[----:B------:R-:W-:-:S04]  /*0380*/  IMAD.IADD R10, R24, 0x1, R48 ;  /* 0x00000001180a7824 */ /* 0x000fc800078e0230 */
[----:B------:R-:W-:Y:S01]  /*0390*/  IMAD R10, R5, 0x1e80, R10 ;  /* 0x00001e80050a7824 */ /* 0x000fe200078e020a */
[----:B--2---:R-:W-:Y:S02]  /*03a0*/  FSETP.GT.AND P2, PT, R16, R12, PT ;  /* 0x0000000c1000720b */ /* 0x004fe40003f44000 */
[----:B------:R-:W-:Y:S02]  /*03b0*/  FSETP.GT.AND P4, PT, R18, R14, PT ;  /* 0x0000000e1200720b */ /* 0x000fe40003f84000 */
[----:B------:R-:W-:Y:S02]  /*03c0*/  FSETP.GT.AND P5, PT, R17, R13, PT ;  /* 0x0000000d1100720b */ /* 0x000fe40003fa4000 */
[----:B------:R-:W-:Y:S02]  /*03d0*/  FSETP.NAN.AND P1, PT, R16, R16, PT ;  /* 0x000000101000720b */ /* 0x000fe40003f28000 */
[----:B------:R-:W-:Y:S02]  /*03e0*/  FSETP.GT.AND P3, PT, R19, R15, PT ;  /* 0x0000000f1300720b */ /* 0x000fe40003f64000 */
[----:B------:R-:W-:-:S02]  /*03f0*/  P2R R2, PR, RZ, 0x4 ;  /* 0x00000004ff027803 */ /* 0x000fc40000000000 */
[----:B------:R-:W-:Y:S02]  /*0400*/  P2R R4, PR, RZ, 0x8 ;  /* 0x00000008ff047803 */ /* 0x000fe40000000000 */
[----:B------:R-:W-:Y:S02]  /*0410*/  @!P2 SEL R16, R16, R12, P1 ;  /* 0x0000000c1010a207 */ /* 0x000fe40000800000 */
[C---:B------:R-:W-:Y:S02]  /*0420*/  FSETP.NAN.AND P1, PT, R18.reuse, R18, PT ;  /* 0x000000121200720b */ /* 0x040fe40003f28000 */
[C---:B------:R-:W-:Y:S02]  /*0430*/  FSETP.NAN.AND P2, PT, R17.reuse, R17, PT ;  /* 0x000000111100720b */ /* 0x040fe40003f48000 */
[----:B------:R-:W-:Y:S02]  /*0440*/  @!P4 SEL R18, R18, R14, P1 ;  /* 0x0000000e1212c207 */ /* 0x000fe40000800000 */
[----:B------:R-:W-:-:S02]  /*0450*/  @!P5 SEL R17, R17, R13, P2 ;  /* 0x0000000d1111d207 */ /* 0x000fc40001000000 */
[----:B---3--:R-:W-:Y:S02]  /*0460*/  FSETP.NAN.AND P1, PT, R23, R23, PT ;  /* 0x000000171700720b */ /* 0x008fe40003f28000 */
[C---:B------:R-:W-:Y:S01]  /*0470*/  FSETP.NAN.AND P2, PT, R19.reuse, R19, PT ;  /* 0x000000131300720b */ /* 0x040fe20003f48000 */
[----:B------:R-:W-:Y:S01]  /*0480*/  VIADD R52, R28, 0xf80 ;  /* 0x00000f801c347836 */ /* 0x000fe20000000000 */
[----:B------:R-:W-:Y:S02]  /*0490*/  LOP3.LUT R35, R77, 0x4, R35, 0xfe, !PT ;  /* 0x000000044d237812 */ /* 0x000fe400078efe23 */
[----:B------:R-:W-:Y:S02]  /*04a0*/  @!P3 SEL R19, R19, R15, P2 ;  /* 0x0000000f1313b207 */ /* 0x000fe40001000000 */
[----:B------:R-:W-:Y:S02]  /*04b0*/  FSETP.GEU.AND P2, PT, R18, R22, PT ;  /* 0x000000161200720b */ /* 0x000fe40003f4e000 */
[----:B------:R-:W-:-:S02]  /*04c0*/  FSETP.GEU.AND P3, PT, R19, R23, PT ;  /* 0x000000171300720b */ /* 0x000fc40003f6e000 */
[----:B------:R-:W-:Y:S02]  /*04d0*/  P2R R8, PR, RZ, 0x4 ;  /* 0x00000004ff087803 */ /* 0x000fe40000000000 */
[----:B------:R-:W-:Y:S02]  /*04e0*/  @!P1 SEL R23, R23, R19, !P3 ;  /* 0x0000001317179207 */ /* 0x000fe40005800000 */
[----:B------:R-:W-:Y:S01]  /*04f0*/  FSETP.NAN.AND P1, PT, R22, R22, PT ;  /* 0x000000161600720b */ /* 0x000fe20003f28000 */
[C---:B------:R-:W-:Y:S01]  /*0500*/  VIADD R53, R28.reuse, 0xfc0 ;  /* 0x00000fc01c357836 */ /* 0x040fe20000000000 */
[----:B------:R-:W-:Y:S01]  /*0510*/  SHF.R.S32.HI R13, RZ, 0x1f, R29 ;  /* 0x0000001fff0d7819 */ /* 0x000fe2000001141d */
[C---:B------:R-:W-:Y:S01]  /*0520*/  VIADD R42, R28.reuse, 0x1e80 ;  /* 0x00001e801c2a7836 */ /* 0x040fe20000000000 */
[----:B------:R-:W-:Y:S01]  /*0530*/  P2R R12, PR, RZ, 0x8 ;  /* 0x00000008ff0c7803 */ /* 0x000fe20000000000 */
[C---:B------:R-:W-:Y:S01]  /*0540*/  VIADD R40, R28.reuse, 0x1ec0 ;  /* 0x00001ec01c287836 */ /* 0x040fe20000000000 */
[----:B------:R-:W-:Y:S01]  /*0550*/  P2R R0, PR, RZ, 0x10 ;  /* 0x00000010ff007803 */ /* 0x000fe20000000000 */
[----:B------:R-:W-:Y:S01]  /*0560*/  VIADD R73, R28, 0x1f00 ;  /* 0x00001f001c497836 */ /* 0x000fe20000000000 */
[----:B------:R-:W-:-:S05]  /*0570*/  P2R R11, PR, RZ, 0x20 ;  /* 0x00000020ff0b7803 */ /* 0x000fca0000000000 */
[----:B------:R-:W-:Y:S02]  /*0580*/  @!P1 SEL R22, R22, R18, !P2 ;  /* 0x0000001216169207 */ /* 0x000fe40005000000 */
[----:B------:R-:W-:Y:S02]  /*0590*/  CS2R R18, SRZ ;  /* 0x0000000000127805 */ /* 0x000fe4000001ff00 */
[-C--:B------:R-:W-:Y:S02]  /*05a0*/  FSETP.NAN.AND P1, PT, R21, R21.reuse, PT ;  /* 0x000000151500720b */ /* 0x080fe40003f28000 */
[----:B------:R-:W-:-:S04]  /*05b0*/  FSETP.GEU.AND P2, PT, R17, R21, PT ;  /* 0x000000151100720b */ /* 0x000fc80003f4e000 */
[----:B------:R-:W-:-:S07]  /*05c0*/  P2R R6, PR, RZ, 0x4 ;  /* 0x00000004ff067803 */ /* 0x000fce0000000000 */
[----:B------:R-:W-:Y:S02]  /*05d0*/  @!P1 SEL R21, R21, R17, !P2 ;  /* 0x0000001115159207 */ /* 0x000fe40005000000 */
[-C--:B------:R-:W-:Y:S02]  /*05e0*/  FSETP.GEU.AND P2, PT, R16, R20.reuse, PT ;  /* 0x000000141000720b */ /* 0x080fe40003f4e000 */
[----:B------:R-:W-:Y:S02]  /*05f0*/  FSETP.NAN.AND P1, PT, R20, R20, PT ;  /* 0x000000141400720b */ /* 0x000fe40003f28000 */
[----:B------:R-:W-:-:S05]  /*0600*/  P2R R7, PR, RZ, 0x4 ;  /* 0x00000004ff077803 */ /* 0x000fca0000000000 */
[----:B------:R0:W-:Y:S06]  /*0610*/  STL.64 [R1], R6 ;  /* 0x0000000601007387 */ /* 0x0001ec0000100a00 */
[----:B------:R-:W-:Y:S02]  /*0620*/  @!P1 SEL R20, R20, R16, !P2 ;  /* 0x0000001014149207 */ /* 0x000fe40005000000 */
[----:B------:R-:W-:Y:S01]  /*0630*/  CS2R R16, SRZ ;  /* 0x0000000000107805 */ /* 0x000fe2000001ff00 */
[----:B0-----:R-:W0:Y:S02]  /*0640*/  LDC.64 R6, c[0x0][0x210] ;  /* 0x00008400ff067b82 */ /* 0x001e240000000a00 */
[----:B0-----:R-:W-:-:S05]  /*0650*/  IMAD.WIDE R14, R10, 0x4, R6 ;  /* 0x000000040a0e7825 */ /* 0x001fca00078e0206 */
[----:B------:R0:W2:Y:S02]  /*0660*/  @!P0 LDG.E.128 R16, desc[UR6][R14.64] ;  /* 0x000000060e108981 */ /* 0x0000a4000c1e1d00 */
[----:B0-----:R-:W-:-:S04]  /*0670*/  IMAD.IADD R14, R24, 0x1, R52 ;  /* 0x00000001180e7824 */ /* 0x001fc800078e0234 */
[----:B------:R-:W-:-:S04]  /*0680*/  IMAD R14, R5, 0x1e80, R14 ;  /* 0x00001e80050e7824 */ /* 0x000fc800078e020e */
[----:B------:R-:W-:Y:S01]  /*0690*/  IMAD.WIDE R14, R14, 0x4, R6 ;  /* 0x000000040e0e7825 */ /* 0x000fe200078e0206 */
[-C--:B--2---:R-:W-:Y:S02]  /*06a0*/  FSETP.NAN.AND P1, PT, R16, R16.reuse, PT ;  /* 0x000000101000720b */ /* 0x084fe40003f28000 */
[----:B------:R-:W-:-:S04]  /*06b0*/  FSETP.GEU.AND P2, PT, R20, R16, PT ;  /* 0x000000101400720b */ /* 0x000fc80003f4e000 */
[----:B------:R-:W-:-:S07]  /*06c0*/  P2R R10, PR, RZ, 0x4 ;  /* 0x00000004ff0a7803 */ /* 0x000fce0000000000 */
[----:B------:R-:W-:Y:S02]  /*06d0*/  @!P1 SEL R16, R16, R20, !P2 ;  /* 0x0000001410109207 */ /* 0x000fe40005000000 */
[-C--:B------:R-:W-:Y:S02]  /*06e0*/  FSETP.NAN.AND P1, PT, R17, R17.reuse, PT ;  /* 0x000000111100720b */ /* 0x080fe40003f28000 */
[----:B------:R-:W-:-:S04]  /*06f0*/  FSETP.GEU.AND P2, PT, R21, R17, PT ;  /* 0x000000111500720b */ /* 0x000fc80003f4e000 */
[----:B------:R-:W-:-:S07]  /*0700*/  P2R R9, PR, RZ, 0x4 ;  /* 0x00000004ff097803 */ /* 0x000fce0000000000 */
[----:B------:R-:W-:Y:S02]  /*0710*/  @!P1 SEL R17, R17, R21, !P2 ;  /* 0x0000001511119207 */ /* 0x000fe40005000000 */
[----:B------:R-:W-:Y:S02]  /*0720*/  CS2R R20, SRZ ;  /* 0x0000000000147805 */ /* 0x000fe4000001ff00 */
[-C--:B------:R-:W-:Y:S02]  /*0730*/  FSETP.NAN.AND P1, PT, R18, R18.reuse, PT ;  /* 0x000000121200720b */ /* 0x080fe40003f28000 */
[----:B------:R-:W-:-:S04]  /*0740*/  FSETP.GEU.AND P2, PT, R22, R18, PT ;  /* 0x000000121600720b */ /* 0x000fc80003f4e000 */
[----:B------:R-:W-:-:S07]  /*0750*/  P2R R76, PR, RZ, 0x4 ;  /* 0x00000004ff4c7803 */ /* 0x000fce0000000000 */
[----:B------:R-:W-:Y:S02]  /*0760*/  @!P1 SEL R18, R18, R22, !P2 ;  /* 0x0000001612129207 */ /* 0x000fe40005000000 */
[-C--:B------:R-:W-:Y:S02]  /*0770*/  FSETP.NAN.AND P1, PT, R19, R19.reuse, PT ;  /* 0x000000131300720b */ /* 0x080fe40003f28000 */
[----:B------:R-:W-:-:S04]  /*0780*/  FSETP.GEU.AND P2, PT, R23, R19, PT ;  /* 0x000000131700720b */ /* 0x000fc80003f4e000 */
[----:B------:R-:W-:-:S07]  /*0790*/  P2R R75, PR, RZ, 0x4 ;  /* 0x00000004ff4b7803 */ /* 0x000fce0000000000 */
[----:B------:R-:W-:Y:S02]  /*07a0*/  @!P1 SEL R19, R19, R23, !P2 ;  /* 0x0000001713139207 */ /* 0x000fe40005000000 */
[----:B------:R-:W-:-:S06]  /*07b0*/  CS2R R22, SRZ ;  /* 0x0000000000167805 */ /* 0x000fcc000001ff00 */
[----:B------:R0:W2:Y:S01]  /*07c0*/  @!P0 LDG.E.128 R20, desc[UR6][R14.64] ;  /* 0x000000060e148981 */ /* 0x0000a2000c1e1d00 */
[----:B------:R-:W-:-:S04]  /*07d0*/  IMAD.IADD R24, R24, 0x1, R53 ;  /* 0x0000000118187824 */ /* 0x000fc800078e0235 */
[----:B0-----:R-:W-:-:S04]  /*07e0*/  IMAD R14, R5, 0x1e80, R24 ;  /* 0x00001e80050e7824 */ /* 0x001fc800078e0218 */
        /* <DEDUP_REMOVED lines=20> */
[----:B------:R-:W-:-:S04]  /*0930*/  LEA.HI R13, R13, R29, RZ, 0x6 ;  /* 0x0000001d0d0d7211 */ /* 0x000fc800078f30ff */
[----:B------:R-:W-:-:S05]  /*0940*/  LOP3.LUT R13, R13, 0xffffffc0, RZ, 0xc0, !PT ;  /* 0xffffffc00d0d7812 */ /* 0x000fca00078ec0ff */
[----:B------:R-:W-:-:S04]  /*0950*/  IMAD.IADD R30, R29, 0x1, -R13 ;  /* 0x000000011d1e7824 */ /* 0x000fc800078e0a0d */
        /* <DEDUP_REMOVED lines=21> */
[----:B------:R-:W2:Y:S02]  /*0ab0*/  @!P0 LDG.E.128 R20, desc[UR6][R14.64] ;  /* 0x000000060e148981 */ /* 0x000ea4000c1e1d00 */
[-C--:B--2---:R-:W-:Y:S02]  /*0ac0*/  FSETP.NAN.AND P1, PT, R23, R23.reuse, PT ;  /* 0x000000171700720b */ /* 0x084fe40003f28000 */
[----:B------:R-:W-:-:S04]  /*0ad0*/  FSETP.GEU.AND P2, PT, R19, R23, PT ;  /* 0x000000171300720b */ /* 0x000fc80003f4e000 */
[----:B------:R-:W-:-:S07]  /*0ae0*/  P2R R60, PR, RZ, 0x4 ;  /* 0x00000004ff3c7803 */ /* 0x000fce0000000000 */
[----:B------:R-:W-:Y:S02]  /*0af0*/  @!P1 SEL R23, R23, R19, !P2 ;  /* 0x0000001317179207 */ /* 0x000fe40005000000 */
[-C--:B------:R-:W-:Y:S02]  /*0b00*/  FSETP.NAN.AND P1, PT, R22, R22.reuse, PT ;  /* 0x000000161600720b */ /* 0x080fe40003f28000 */
[----:B------:R-:W-:-:S04]  /*0b10*/  FSETP.GEU.AND P2, PT, R18, R22, PT ;  /* 0x000000161200720b */ /* 0x000fc80003f4e000 */
[----:B------:R-:W-:-:S07]  /*0b20*/  P2R R13, PR, RZ, 0x4 ;  /* 0x00000004ff0d7803 */ /* 0x000fce0000000000 */
[----:B------:R-:W-:Y:S01]  /*0b30*/  @!P1 SEL R22, R22, R18, !P2 ;  /* 0x0000001216169207 */ /* 0x000fe20005000000 */
[----:B------:R-:W-:Y:S01]  /*0b40*/  IMAD.IADD R18, R30, 0x1, R40 ;  /* 0x000000011e127824 */ /* 0x000fe200078e0228 */
[-C--:B------:R-:W-:Y:S02]  /*0b50*/  FSETP.NAN.AND P1, PT, R21, R21.reuse, PT ;  /* 0x000000151500720b */ /* 0x080fe40003f28000 */
[----:B------:R-:W-:Y:S01]  /*0b60*/  FSETP.GEU.AND P2, PT, R17, R21, PT ;  /* 0x000000151100720b */ /* 0x000fe20003f4e000 */
[----:B------:R-:W-:Y:S01]  /*0b70*/  IMAD R24, R5, 0x1e80, R18 ;  /* 0x00001e8005187824 */ /* 0x000fe200078e0212 */
[----:B------:R-:W-:Y:S02]  /*0b80*/  CS2R R18, SRZ ;  /* 0x0000000000127805 */ /* 0x000fe4000001ff00 */
[----:B------:R-:W-:Y:S01]  /*0b90*/  P2R R14, PR, RZ, 0x4 ;  /* 0x00000004ff0e7803 */ /* 0x000fe20000000000 */
[----:B------:R-:W-:-:S06]  /*0ba0*/  IMAD.WIDE R24, R24, 0x4, R6 ;  /* 0x0000000418187825 */ /* 0x000fcc00078e0206 */
[----:B------:R-:W-:Y:S02]  /*0bb0*/  @!P1 SEL R21, R21, R17, !P2 ;  /* 0x0000001115159207 */ /* 0x000fe40005000000 */
[-C--:B------:R-:W-:Y:S02]  /*0bc0*/  FSETP.NAN.AND P1, PT, R20, R20.reuse, PT ;  /* 0x000000141400720b */ /* 0x080fe40003f28000 */
[----:B------:R-:W-:-:S04]  /*0bd0*/  FSETP.GEU.AND P2, PT, R16, R20, PT ;  /* 0x000000141000720b */ /* 0x000fc80003f4e000 */
[----:B------:R-:W-:-:S07]  /*0be0*/  P2R R15, PR, RZ, 0x4 ;  /* 0x00000004ff0f7803 */ /* 0x000fce0000000000 */
[----:B------:R-:W-:Y:S02]  /*0bf0*/  @!P1 SEL R20, R20, R16, !P2 ;  /* 0x0000001014149207 */ /* 0x000fe40005000000 */
[----:B------:R-:W-:-:S06]  /*0c00*/  CS2R R16, SRZ ;  /* 0x0000000000107805 */ /* 0x000fcc000001ff00 */
[----:B------:R0:W2:Y:S02]  /*0c10*/  @!P0 LDG.E.128 R16, desc[UR6][R24.64] ;  /* 0x0000000618108981 */ /* 0x0000a4000c1e1d00 */
[----:B0-----:R-:W-:Y:S02]  /*0c20*/  CS2R R24, SRZ ;  /* 0x0000000000187805 */ /* 0x001fe4000001ff00 */
[-C--:B--2---:R-:W-:Y:S02]  /*0c30*/  FSETP.NAN.AND P1, PT, R16, R16.reuse, PT ;  /* 0x000000101000720b */ /* 0x084fe40003f28000 */
[----:B------:R-:W-:-:S04]  /*0c40*/  FSETP.GEU.AND P2, PT, R20, R16, PT ;  /* 0x000000101400720b */ /* 0x000fc80003f4e000 */
[----:B------:R-:W-:-:S07]  /*0c50*/  P2R R31, PR, RZ, 0x4 ;  /* 0x00000004ff1f7803 */ /* 0x000fce0000000000 */
[----:B------:R-:W-:Y:S02]  /*0c60*/  @!P1 SEL R16, R16, R20, !P2 ;  /* 0x0000001410109207 */ /* 0x000fe40005000000 */
[-C--:B------:R-:W-:Y:S02]  /*0c70*/  FSETP.NAN.AND P1, PT, R17, R17.reuse, PT ;  /* 0x000000111100720b */ /* 0x080fe40003f28000 */
[----:B------:R-:W-:Y:S02]  /*0c80*/  FSETP.GEU.AND P2, PT, R21, R17, PT ;  /* 0x000000111500720b */ /* 0x000fe40003f4e000 */
[----:B------:R-:W-:Y:S02]  /*0c90*/  SHF.R.S32.HI R20, RZ, 0x15, R26 ;  /* 0x00000015ff147819 */ /* 0x000fe4000001141a */
[----:B------:R-:W-:Y:S02]  /*0ca0*/  P2R R32, PR, RZ, 0x4 ;  /* 0x00000004ff207803 */ /* 0x000fe40000000000 */
[----:B------:R-:W-:-:S04]  /*0cb0*/  SGXT R20, R20, 0x1 ;  /* 0x000000011414781a */ /* 0x000fc80000000200 */
[----:B------:R-:W-:Y:S02]  /*0cc0*/  LEA.HI R20, R20, R35, RZ, 0x6 ;  /* 0x0000002314147211 */ /* 0x000fe400078f30ff */
[----:B------:R-:W-:Y:S02]  /*0cd0*/  @!P1 SEL R17, R17, R21, !P2 ;  /* 0x0000001511119207 */ /* 0x000fe40005000000 */
[-C--:B------:R-:W-:Y:S02]  /*0ce0*/  FSETP.NAN.AND P1, PT, R18, R18.reuse, PT ;  /* 0x000000121200720b */ /* 0x080fe40003f28000 */
[----:B------:R-:W-:Y:S02]  /*0cf0*/  FSETP.GEU.AND P2, PT, R22, R18, PT ;  /* 0x000000121600720b */ /* 0x000fe40003f4e000 */
[----:B------:R-:W-:Y:S02]  /*0d00*/  LOP3.LUT R20, R20, 0xffffffc0, RZ, 0xc0, !PT ;  /* 0xffffffc014147812 */ /* 0x000fe400078ec0ff */
[----:B------:R-:W-:-:S03]  /*0d10*/  P2R R33, PR, RZ, 0x4 ;  /* 0x00000004ff217803 */ /* 0x000fc60000000000 */
[----:B------:R-:W-:Y:S01]  /*0d20*/  IMAD.IADD R35, R35, 0x1, -R20 ;  /* 0x0000000123237824 */ /* 0x000fe200078e0a14 */
[----:B------:R-:W-:-:S03]  /*0d30*/  CS2R R20, SRZ ;  /* 0x0000000000147805 */ /* 0x000fc6000001ff00 */
[----:B------:R-:W-:Y:S01]  /*0d40*/  @!P1 SEL R18, R18, R22, !P2 ;  /* 0x0000001612129207 */ /* 0x000fe20005000000 */
[----:B------:R-:W-:Y:S01]  /*0d50*/  IMAD.IADD R26, R35, 0x1, R28 ;  /* 0x00000001231a7824 */ /* 0x000fe200078e021c */
[-C--:B------:R-:W-:Y:S01]  /*0d60*/  FSETP.NAN.AND P1, PT, R19, R19.reuse, PT ;  /* 0x000000131300720b */ /* 0x080fe20003f28000 */
[----:B------:R-:W-:Y:S01]  /*0d70*/  IMAD.IADD R38, R35, 0x1, R27 ;  /* 0x0000000123267824 */ /* 0x000fe200078e021b */
[----:B------:R-:W-:Y:S01]  /*0d80*/  FSETP.GEU.AND P2, PT, R23, R19, PT ;  /* 0x000000131700720b */ /* 0x000fe20003f4e000 */
[C---:B------:R-:W-:Y:S01]  /*0d90*/  IMAD R36, R5.reuse, 0x1e80, R26 ;  /* 0x00001e8005247824 */ /* 0x040fe200078e021a */
[----:B------:R-:W-:Y:S01]  /*0da0*/  CS2R R26, SRZ ;  /* 0x00000000001a7805 */ /* 0x000fe2000001ff00 */
[----:B------:R-:W-:Y:S01]  /*0db0*/  IMAD R38, R5, 0x1e80, R38 ;  /* 0x00001e8005267824 */ /* 0x000fe200078e0226 */
[----:B------:R-:W-:Y:S01]  /*0dc0*/  P2R R34, PR, RZ, 0x4 ;  /* 0x00000004ff227803 */ /* 0x000fe20000000000 */
[----:B------:R-:W-:-:S04]  /*0dd0*/  IMAD.WIDE R36, R36, 0x4, R6 ;  /* 0x0000000424247825 */ /* 0x000fc800078e0206 */
[----:B------:R-:W-:Y:S02]  /*0de0*/  IMAD.WIDE R38, R38, 0x4, R6 ;  /* 0x0000000426267825 */ /* 0x000fe400078e0206 */
[----:B------:R-:W-:Y:S02]  /*0df0*/  @!P1 SEL R19, R19, R23, !P2 ;  /* 0x0000001713139207 */ /* 0x000fe40005000000 */
[----:B------:R-:W-:Y:S01]  /*0e00*/  CS2R R22, SRZ ;  /* 0x0000000000167805 */ /* 0x000fe2000001ff00 */
[----:B------:R-:W2:Y:S05]  /*0e10*/  @!P0 LDG.E.128 R24, desc[UR6][R38.64] ;  /* 0x0000000626188981 */ /* 0x000eaa000c1e1d00 */
[----:B------:R-:W2:Y:S02]  /*0e20*/  @!P0 LDG.E.128 R20, desc[UR6][R36.64] ;  /* 0x0000000624148981 */ /* 0x000ea4000c1e1d00 */
[----:B--2---:R-:W-:-:S02]  /*0e30*/  FSETP.GT.AND P2, PT, R24, R20, PT ;  /* 0x000000141800720b */ /* 0x004fc40003f44000 */
[----:B------:R-:W-:Y:S02]  /*0e40*/  FSETP.NAN.AND P1, PT, R24, R24, PT ;  /* 0x000000181800720b */ /* 0x000fe40003f28000 */
[----:B------:R-:W-:-:S09]  /*0e50*/  P2R R36, PR, RZ, 0x4 ;  /* 0x00000004ff247803 */ /* 0x000fd20000000000 */
[----:B------:R-:W-:Y:S02]  /*0e60*/  @!P2 SEL R24, R24, R20, P1 ;  /* 0x000000141818a207 */ /* 0x000fe40000800000 */
[C---:B------:R-:W-:Y:S02]  /*0e70*/  FSETP.GT.AND P2, PT, R25.reuse, R21, PT ;  /* 0x000000151900720b */ /* 0x040fe40003f44000 */
[----:B------:R-:W-:Y:S02]  /*0e80*/  FSETP.NAN.AND P1, PT, R25, R25, PT ;  /* 0x000000191900720b */ /* 0x000fe40003f28000 */
[----:B------:R-:W-:-:S09]  /*0e90*/  P2R R37, PR, RZ, 0x4 ;  /* 0x00000004ff257803 */ /* 0x000fd20000000000 */
[----:B------:R-:W-:Y:S02]  /*0ea0*/  @!P2 SEL R25, R25, R21, P1 ;  /* 0x000000151919a207 */ /* 0x000fe40000800000 */
[C---:B------:R-:W-:Y:S02]  /*0eb0*/  FSETP.GT.AND P2, PT, R26.reuse, R22, PT ;  /* 0x000000161a00720b */ /* 0x040fe40003f44000 */
[----:B------:R-:W-:Y:S02]  /*0ec0*/  FSETP.NAN.AND P1, PT, R26, R26, PT ;  /* 0x0000001a1a00720b */ /* 0x000fe40003f28000 */
[----:B------:R-:W-:-:S09]  /*0ed0*/  P2R R38, PR, RZ, 0x4 ;  /* 0x00000004ff267803 */ /* 0x000fd20000000000 */
[----:B------:R-:W-:Y:S02]  /*0ee0*/  @!P2 SEL R26, R26, R22, P1 ;  /* 0x000000161a1aa207 */ /* 0x000fe40000800000 */
[----:B------:R-:W-:Y:S01]  /*0ef0*/  FSETP.GT.AND P2, PT, R27, R23, PT ;  /* 0x000000171b00720b */ /* 0x000fe20003f44000 */
[----:B------:R-:W-:Y:S01]  /*0f00*/  IMAD.IADD R22, R35, 0x1, R41 ;  /* 0x0000000123167824 */ /* 0x000fe200078e0229 */
[----:B------:R-:W-:-:S03]  /*0f10*/  FSETP.NAN.AND P1, PT, R27, R27, PT ;  /* 0x0000001b1b00720b */ /* 0x000fc60003f28000 */
[----:B------:R-:W-:Y:S01]  /*0f20*/  IMAD R44, R5, 0x1e80, R22 ;  /* 0x00001e80052c7824 */ /* 0x000fe200078e0216 */
[----:B------:R-:W-:-:S03]  /*0f30*/  CS2R R20, SRZ ;  /* 0x0000000000147805 */ /* 0x000fc6000001ff00 */
[----:B------:R-:W-:-:S04]  /*0f40*/  IMAD.WIDE R44, R44, 0x4, R6 ;  /* 0x000000042c2c7825 */ /* 0x000fc800078e0206 */
[----:B------:R-:W-:Y:S02]  /*0f50*/  @!P2 SEL R27, R27, R23, P1 ;  /* 0x000000171b1ba207 */ /* 0x000fe40000800000 */
[----:B------:R-:W-:-:S06]  /*0f60*/  CS2R R22, SRZ ;  /* 0x0000000000167805 */ /* 0x000fcc000001ff00 */
[----:B------:R0:W2:Y:S01]  /*0f70*/  @!P0 LDG.E.128 R20, desc[UR6][R44.64] ;  /* 0x000000062c148981 */ /* 0x0000a2000c1e1d00 */
[----:B------:R-:W-:Y:S01]  /*0f80*/  P2R R39, PR, RZ, 0x4 ;  /* 0x00000004ff277803 */ /* 0x000fe20000000000 */
[----:B------:R-:W-:-:S04]  /*0f90*/  IMAD.IADD R48, R35, 0x1, R48 ;  /* 0x0000000123307824 */ /* 0x000fc800078e0230 */
[----:B0-----:R-:W-:-:S04]  /*0fa0*/  IMAD R44, R5, 0x1e80, R48 ;  /* 0x00001e80052c7824 */ /* 0x001fc800078e0230 */
[----:B------:R-:W-:Y:S01]  /*0fb0*/  IMAD.WIDE R44, R44, 0x4, R6 ;  /* 0x000000042c2c7825 */ /* 0x000fe200078e0206 */
[-C--:B--2---:R-:W-:Y:S02]  /*0fc0*/  FSETP.NAN.AND P1, PT, R23, R23.reuse, PT ;  /* 0x000000171700720b */ /* 0x084fe40003f28000 */
[----:B------:R-:W-:-:S11]  /*0fd0*/  FSETP.GEU.AND P2, PT, R27, R23, PT ;  /* 0x000000171b00720b */ /* 0x000fd60003f4e000 */
[----:B------:R-:W-:Y:S02]  /*0fe0*/  @!P1 SEL R23, R23, R27, !P2 ;  /* 0x0000001b17179207 */ /* 0x000fe40005000000 */
[-C--:B------:R-:W-:Y:S02]  /*0ff0*/  FSETP.NAN.AND P1, PT, R22, R22.reuse, PT ;  /* 0x000000161600720b */ /* 0x080fe40003f28000 */
[----:B------:R-:W-:Y:S02]  /*1000*/  P2R R41, PR, RZ, 0x4 ;  /* 0x00000004ff297803 */ /* 0x000fe40000000000 */
[----:B------:R-:W-:-:S09]  /*1010*/  FSETP.GEU.AND P2, PT, R26, R22, PT ;  /* 0x000000161a00720b */ /* 0x000fd20003f4e000 */
[----:B------:R-:W-:Y:S02]  /*1020*/  @!P1 SEL R22, R22, R26, !P2 ;  /* 0x0000001a16169207 */ /* 0x000fe40005000000 */
[-C--:B------:R-:W-:Y:S02]  /*1030*/  FSETP.NAN.AND P1, PT, R21, R21.reuse, PT ;  /* 0x000000151500720b */ /* 0x080fe40003f28000 */
[----:B------:R-:W-:Y:S02]  /*1040*/  P2R R43, PR, RZ, 0x4 ;  /* 0x00000004ff2b7803 */ /* 0x000fe40000000000 */
[----:B------:R-:W-:-:S09]  /*1050*/  FSETP.GEU.AND P2, PT, R25, R21, PT ;  /* 0x000000151900720b */ /* 0x000fd20003f4e000 */
[----:B------:R-:W-:Y:S02]  /*1060*/  @!P1 SEL R21, R21, R25, !P2 ;  /* 0x0000001915159207 */ /* 0x000fe40005000000 */
[-C--:B------:R-:W-:Y:S02]  /*1070*/  FSETP.NAN.AND P1, PT, R20, R20.reuse, PT ;  /* 0x000000141400720b */ /* 0x080fe40003f28000 */
[----:B------:R-:W-:Y:S02]  /*1080*/  P2R R46, PR, RZ, 0x4 ;  /* 0x00000004ff2e7803 */ /* 0x000fe40000000000 */
[----:B------:R-:W-:Y:S02]  /*1090*/  FSETP.GEU.AND P2, PT, R24, R20, PT ;  /* 0x000000141800720b */ /* 0x000fe40003f4e000 */
[----:B------:R-:W-:-:S07]  /*10a0*/  CS2R R26, SRZ ;  /* 0x00000000001a7805 */ /* 0x000fce000001ff00 */
[----:B------:R-:W-:Y:S02]  /*10b0*/  @!P1 SEL R20, R20, R24, !P2 ;  /* 0x0000001814149207 */ /* 0x000fe40005000000 */
        /* <DEDUP_REMOVED lines=23> */
[----:B------:R-:W2:Y:S01]  /*1230*/  @!P0 LDG.E.128 R20, desc[UR6][R44.64] ;  /* 0x000000062c148981 */ /* 0x000ea2000c1e1d00 */
[----:B------:R-:W-:Y:S02]  /*1240*/  P2R R51, PR, RZ, 0x4 ;  /* 0x00000004ff337803 */ /* 0x000fe40000000000 */
        /* <DEDUP_REMOVED lines=9> */
[----:B------:R-:W-:Y:S01]  /*12e0*/  FSETP.GEU.AND P2, PT, R25, R21, PT ;  /* 0x000000151900720b */ /* 0x000fe20003f4e000 */
[----:B------:R-:W-:-:S08]  /*12f0*/  IMAD.IADD R26, R35, 0x1, R53 ;  /* 0x00000001231a7824 */ /* 0x000fd000078e0235 */
[----:B------:R-:W-:Y:S02]  /*1300*/  @!P1 SEL R21, R21, R25, !P2 ;  /* 0x0000001915159207 */ /* 0x000fe40005000000 */
[-C--:B------:R-:W-:Y:S02]  /*1310*/  FSETP.NAN.AND P1, PT, R20, R20.reuse, PT ;  /* 0x000000141400720b */ /* 0x080fe40003f28000 */
[----:B------:R-:W-:Y:S02]  /*1320*/  P2R R55, PR, RZ, 0x4 ;  /* 0x00000004ff377803 */ /* 0x000fe40000000000 */
[----:B------:R-:W-:Y:S01]  /*1330*/  FSETP.GEU.AND P2, PT, R24, R20, PT ;  /* 0x000000141800720b */ /* 0x000fe20003f4e000 */
[----:B------:R-:W-:Y:S01]  /*1340*/  IMAD R44, R5, 0x1e80, R26 ;  /* 0x00001e80052c7824 */ /* 0x000fe200078e021a */
[----:B------:R-:W-:-:S03]  /*1350*/  CS2R R26, SRZ ;  /* 0x00000000001a7805 */ /* 0x000fc6000001ff00 */
[----:B------:R-:W-:-:S04]  /*1360*/  IMAD.WIDE R44, R44, 0x4, R6 ;  /* 0x000000042c2c7825 */ /* 0x000fc800078e0206 */
[----:B------:R-:W-:Y:S02]  /*1370*/  @!P1 SEL R20, R20, R24, !P2 ;  /* 0x0000001814149207 */ /* 0x000fe40005000000 */
[----:B------:R-:W-:-:S06]  /*1380*/  CS2R R24, SRZ ;  /* 0x0000000000187805 */ /* 0x000fcc000001ff00 */
[----:B------:R0:W2:Y:S01]  /*1390*/  @!P0 LDG.E.128 R24, desc[UR6][R44.64] ;  /* 0x000000062c188981 */ /* 0x0000a2000c1e1d00 */
[----:B------:R-:W-:Y:S01]  /*13a0*/  P2R R56, PR, RZ, 0x4 ;  /* 0x00000004ff387803 */ /* 0x000fe20000000000 */
[----:B------:R-:W-:-:S04]  /*13b0*/  IMAD.IADD R42, R35, 0x1, R42 ;  /* 0x00000001232a7824 */ /* 0x000fc800078e022a */
[----:B------:R-:W-:-:S04]  /*13c0*/  IMAD R42, R5, 0x1e80, R42 ;  /* 0x00001e80052a7824 */ /* 0x000fc800078e022a */
[----:B0-----:R-:W-:Y:S01]  /*13d0*/  IMAD.WIDE R44, R42, 0x4, R6 ;  /* 0x000000042a2c7825 */ /* 0x001fe200078e0206 */
        /* <DEDUP_REMOVED lines=41> */
[----:B0-----:R-:W-:-:S04]  /*1670*/  IMAD.IADD R44, R30, 0x1, R73 ;  /* 0x000000011e2c7824 */ /* 0x001fc800078e0249 */
[----:B------:R-:W-:-:S04]  /*1680*/  IMAD R44, R5, 0x1e80, R44 ;  /* 0x00001e80052c7824 */ /* 0x000fc800078e022c */
[----:B------:R-:W-:Y:S02]  /*1690*/  IMAD.WIDE R44, R44, 0x4, R6 ;  /* 0x000000042c2c7825 */ /* 0x000fe400078e0206 */
[----:B------:R-:W3:Y:S01]  /*16a0*/  LDL.LU.64 R6, [R1] ;  /* 0x0000000001067983 */ /* 0x000ee20000300a00 */
[-C--:B--2---:R-:W-:Y:S02]  /*16b0*/  FSETP.NAN.AND P1, PT, R24, R24.reuse, PT ;  /* 0x000000181800720b */ /* 0x084fe40003f28000 */
[----:B------:R-:W-:Y:S02]  /*16c0*/  FSETP.NAN.AND P3, PT, R25, R25, PT ;  /* 0x000000191900720b */ /* 0x000fe40003f68000 */
[----:B------:R-:W-:-:S09]  /*16d0*/  FSETP.GEU.AND P2, PT, R20, R24, PT ;  /* 0x000000181400720b */ /* 0x000fd20003f4e000 */
[----:B------:R-:W-:Y:S02]  /*16e0*/  @!P1 SEL R24, R24, R20, !P2 ;  /* 0x0000001418189207 */ /* 0x000fe40005000000 */
[----:B------:R-:W-:-:S04]  /*16f0*/  FSETP.GEU.AND P1, PT, R21, R25, PT ;  /* 0x000000191500720b */ /* 0x000fc80003f2e000 */
[----:B------:R-:W-:Y:S02]  /*1700*/  @!P3 SEL R25, R25, R21, !P1 ;  /* 0x000000151919b207 */ /* 0x000fe40004800000 */
[-C--:B------:R-:W-:Y:S02]  /*1710*/  FSETP.NAN.AND P3, PT, R26, R26.reuse, PT ;  /* 0x0000001a1a00720b */ /* 0x080fe40003f68000 */
[----:B------:R-:W-:Y:S02]  /*1720*/  FSETP.GEU.AND P4, PT, R22, R26, PT ;  /* 0x0000001a1600720b */ /* 0x000fe40003f8e000 */
[----:B------:R-:W-:-:S09]  /*1730*/  P2R R67, PR, RZ, 0x2 ;  /* 0x00000002ff437803 */ /* 0x000fd20000000000 */
[----:B------:R-:W-:Y:S02]  /*1740*/  @!P3 SEL R26, R26, R22, !P4 ;  /* 0x000000161a1ab207 */ /* 0x000fe40006000000 */
[-C--:B------:R-:W-:Y:S02]  /*1750*/  FSETP.NAN.AND P3, PT, R27, R27.reuse, PT ;  /* 0x0000001b1b00720b */ /* 0x080fe40003f68000 */
[----:B------:R-:W-:Y:S02]  /*1760*/  FSETP.GEU.AND P1, PT, R23, R27, PT ;  /* 0x0000001b1700720b */ /* 0x000fe40003f2e000 */
[----:B------:R-:W-:-:S09]  /*1770*/  CS2R R20, SRZ ;  /* 0x0000000000147805 */ /* 0x000fd2000001ff00 */
[----:B------:R-:W-:Y:S02]  /*1780*/  @!P3 SEL R27, R27, R23, !P1 ;  /* 0x000000171b1bb207 */ /* 0x000fe40004800000 */
[----:B------:R-:W-:-:S06]  /*1790*/  CS2R R22, SRZ ;  /* 0x0000000000167805 */ /* 0x000fcc000001ff00 */
[----:B------:R-:W2:Y:S01]  /*17a0*/  @!P0 LDG.E.128 R20, desc[UR6][R44.64] ;  /* 0x000000062c148981 */ /* 0x000ea2000c1e1d00 */
[----:B------:R-:W-:Y:S02]  /*17b0*/  P2R R69, PR, RZ, 0x2 ;  /* 0x00000002ff457803 */ /* 0x000fe40000000000 */
[----:B------:R-:W-:Y:S02]  /*17c0*/  P2R R40, PR, RZ, 0x4 ;  /* 0x00000004ff287803 */ /* 0x000fe40000000000 */
[----:B------:R-:W-:Y:S02]  /*17d0*/  ISETP.NE.AND P2, PT, R3, RZ, PT ;  /* 0x000000ff0300720c */ /* 0x000fe40003f45270 */
        /* <DEDUP_REMOVED lines=13> */
[----:B------:R-:W-:-:S04]  /*18b0*/  FSETP.GEU.AND P1, PT, R19, R23, PT ;  /* 0x000000171300720b */ /* 0x000fc80003f2e000 */
[----:B------:R-:W-:-:S05]  /*18c0*/  P2R R18, PR, RZ, 0x2 ;  /* 0x00000002ff127803 */ /* 0x000fca0000000000 */
[----:B------:R-:W-:Y:S02]  /*18d0*/  @!P3 SEL R23, R23, R19, !P1 ;  /* 0x000000131717b207 */ /* 0x000fe40004800000 */
[----:B------:R-:W-:-:S04]  /*18e0*/  ISETP.NE.AND P1, PT, R51, RZ, PT ;  /* 0x000000ff3300720c */ /* 0x000fc80003f25270 */
[----:B------:R-:W-:Y:S02]  /*18f0*/  P2R R19, PR, RZ, 0x2 ;  /* 0x00000002ff137803 */ /* 0x000fe40000000000 */
        /* <DEDUP_REMOVED lines=12> */
[----:B---3--:R-:W-:-:S04]  /*19c0*/  ISETP.NE.AND P1, PT, R7, RZ, PT ;  /* 0x000000ff0700720c */ /* 0x008fc80003f25270 */
[----:B------:R-:W-:Y:S02]  /*19d0*/  P2R R45, PR, RZ, 0x2 ;  /* 0x00000002ff2d7803 */ /* 0x000fe40000000000 */
[----:B------:R-:W-:Y:S02]  /*19e0*/  ISETP.NE.AND P1, PT, R6, RZ, PT ;  /* 0x000000ff0600720c */ /* 0x000fe40003f25270 */
[----:B------:R-:W0:Y:S02]  /*19f0*/  LDC.64 R6, c[0x0][0x210] ;  /* 0x00008400ff067b82 */ /* 0x000e240000000a00 */
        /* <DEDUP_REMOVED lines=13> */
[----:B------:R-:W-:Y:S01]  /*1ad0*/  ISETP.NE.AND P1, PT, R2, RZ, PT ;  /* 0x000000ff0200720c */ /* 0x000fe20003f25270 */
[----:B------:R-:W-:-:S03]  /*1ae0*/  IMAD.IADD R2, R35, 0x1, R73 ;  /* 0x0000000123027824 */ /* 0x000fc600078e0249 */
[----:B------:R-:W-:Y:S02]  /*1af0*/  P2R R47, PR, RZ, 0x2 ;  /* 0x00000002ff2f7803 */ /* 0x000fe40000000000 */
[----:B------:R-:W-:Y:S01]  /*1b00*/  ISETP.NE.AND P1, PT, R11, RZ, PT ;  /* 0x000000ff0b00720c */ /* 0x000fe20003f25270 */
[----:B------:R-:W-:-:S03]  /*1b10*/  IMAD R2, R5, 0x1e80, R2 ;  /* 0x00001e8005027824 */ /* 0x000fc600078e0202 */
[----:B------:R-:W-:Y:S02]  /*1b20*/  P2R R11, PR, RZ, 0x2 ;  /* 0x00000002ff0b7803 */ /* 0x000fe40000000000 */
[----:B------:R-:W-:Y:S01]  /*1b30*/  ISETP.NE.AND P1, PT, R0, RZ, PT ;  /* 0x000000ff0000720c */ /* 0x000fe20003f25270 */
[----:B0-----:R-:W-:Y:S01]  /*1b40*/  IMAD.WIDE R2, R2, 0x4, R6 ;  /* 0x0000000402027825 */ /* 0x001fe200078e0206 */
[----:B------:R-:W-:Y:S02]  /*1b50*/  CS2R R6, SRZ ;  /* 0x0000000000067805 */ /* 0x000fe4000001ff00 */
[----:B------:R-:W-:Y:S02]  /*1b60*/  P2R R0, PR, RZ, 0x2 ;  /* 0x00000002ff007803 */ /* 0x000fe40000000000 */
[----:B------:R-:W-:Y:S02]  /*1b70*/  ISETP.NE.AND P1, PT, R4, RZ, PT ;  /* 0x000000ff0400720c */ /* 0x000fe40003f25270 */
[----:B------:R-:W-:-:S06]  /*1b80*/  CS2R R4, SRZ ;  /* 0x0000000000047805 */ /* 0x000fcc000001ff00 */
[----:B------:R0:W2:Y:S01]  /*1b90*/  @!P0 LDG.E.128 R4, desc[UR6][R2.64] ;  /* 0x0000000602048981 */ /* 0x0000a2000c1e1d00 */
[----:B------:R-:W-:Y:S02]  /*1ba0*/  P2R R68, PR, RZ, 0x10 ;  /* 0x00000010ff447803 */ /* 0x000fe40000000000 */
[----:B------:R-:W-:Y:S02]  /*1bb0*/  P2R R51, PR, RZ, 0x2 ;  /* 0x00000002ff337803 */ /* 0x000fe40000000000 */
[----:B0-----:R-:W-:Y:S02]  /*1bc0*/  P2R R2, PR, RZ, 0x1 ;  /* 0x00000001ff027803 */ /* 0x001fe40000000000 */
[----:B------:R-:W-:Y:S02]  /*1bd0*/  ISETP.NE.AND P0, PT, R50, RZ, PT ;  /* 0x000000ff3200720c */ /* 0x000fe40003f05270 */
[----:B--2---:R-:W-:Y:S02]  /*1be0*/  FSETP.NAN.AND P4, PT, R7, R7, PT ;  /* 0x000000070700720b */ /* 0x004fe40003f88000 */
[----:B------:R-:W-:-:S02]  /*1bf0*/  FSETP.NAN.AND P5, PT, R6, R6, PT ;  /* 0x000000060600720b */ /* 0x000fc40003fa8000 */
[----:B------:R-:W-:Y:S02]  /*1c00*/  FSETP.GEU.AND P3, PT, R27, R7, PT ;  /* 0x000000071b00720b */ /* 0x000fe40003f6e000 */
[----:B------:R-:W-:Y:S02]  /*1c10*/  FSETP.NAN.AND P6, PT, R5, R5, PT ;  /* 0x000000050500720b */ /* 0x000fe40003fc8000 */
[----:B------:R-:W-:-:S05]  /*1c20*/  FSETP.NAN.AND P1, PT, R4, R4, PT ;  /* 0x000000040400720b */ /* 0x000fca0003f28000 */
[----:B------:R-:W-:Y:S02]  /*1c30*/  @!P4 SEL R7, R7, R27, !P3 ;  /* 0x0000001b0707c207 */ /* 0x000fe40005800000 */
[----:B------:R-:W-:-:S04]  /*1c40*/  FSETP.GEU.AND P4, PT, R26, R6, PT ;  /* 0x000000061a00720b */ /* 0x000fc80003f8e000 */
[----:B------:R-:W-:Y:S02]  /*1c50*/  @!P5 SEL R6, R6, R26, !P4 ;  /* 0x0000001a0606d207 */ /* 0x000fe40006000000 */
[----:B------:R-:W-:-:S04]  /*1c60*/  FSETP.GEU.AND P5, PT, R25, R5, PT ;  /* 0x000000051900720b */ /* 0x000fc80003fae000 */
[----:B------:R-:W-:Y:S02]  /*1c70*/  @!P6 SEL R5, R5, R25, !P5 ;  /* 0x000000190505e207 */ /* 0x000fe40006800000 */
[----:B------:R-:W-:-:S04]  /*1c80*/  FSETP.GEU.AND P6, PT, R24, R4, PT ;  /* 0x000000041800720b */ /* 0x000fc80003fce000 */
[----:B------:R-:W-:Y:S02]  /*1c90*/  @!P1 SEL R4, R4, R24, !P6 ;  /* 0x0000001804049207 */ /* 0x000fe40007000000 */
[----:B------:R-:W-:-:S04]  /*1ca0*/  ISETP.NE.AND P1, PT, R51, RZ, PT ;  /* 0x000000ff3300720c */ /* 0x000fc80003f25270 */
[----:B------:R-:W-:Y:S02]  /*1cb0*/  SEL R3, RZ, 0x1, !P1 ;  /* 0x00000001ff037807 */ /* 0x000fe40004800000 */
        /* <DEDUP_REMOVED lines=15> */
[----:B------:R-:W-:Y:S02]  /*1db0*/  SEL R3, R3, 0x2, P1 ;  /* 0x0000000203037807 */ /* 0x000fe40000800000 */
[----:B------:R-:W-:-:S04]  /*1dc0*/  ISETP.NE.AND P1, PT, R8, RZ, PT ;  /* 0x000000ff0800720c */ /* 0x000fc80003f25270 */
[----:B------:R-:W-:Y:S02]  /*1dd0*/  SEL R12, R0, 0x2, P1 ;  /* 0x00000002000c7807 */ /* 0x000fe40000800000 */
[----:B------:R-:W-:-:S04]  /*1de0*/  ISETP.NE.AND P1, PT, R46, RZ, PT ;  /* 0x000000ff2e00720c */ /* 0x000fc80003f25270 */
[----:B------:R-:W-:Y:S02]  /*1df0*/  SEL R11, R11, 0x2, P1 ;  /* 0x000000020b0b7807 */ /* 0x000fe40000800000 */
[----:B------:R-:W-:-:S04]  /*1e00*/  ISETP.NE.AND P1, PT, R45, RZ, PT ;  /* 0x000000ff2d00720c */ /* 0x000fc80003f25270 */
[----:B------:R-:W-:Y:S02]  /*1e10*/  SEL R0, R24, 0x2, P1 ;  /* 0x0000000218007807 */ /* 0x000fe40000800000 */
[----:B------:R-:W-:Y:S02]  /*1e20*/  ISETP.NE.AND P1, PT, R41, RZ, PT ;  /* 0x000000ff2900720c */ /* 0x000fe40003f25270 */
[----:B------:R-:W-:Y:S02]  /*1e30*/  P2R R26, PR, RZ, 0x10 ;  /* 0x00000010ff1a7803 */ /* 0x000fe40000000000 */
[----:B------:R-:W-:Y:S02]  /*1e40*/  ISETP.NE.AND P4, PT, R48, RZ, PT ;  /* 0x000000ff3000720c */ /* 0x000fe40003f85270 */
[----:B------:R-:W-:Y:S02]  /*1e50*/  SEL R35, R35, 0x2, P1 ;  /* 0x0000000223237807 */ /* 0x000fe40000800000 */
[----:B------:R-:W-:-:S02]  /*1e60*/  P2R R48, PR, RZ, 0x40 ;  /* 0x00000040ff307803 */ /* 0x000fc40000000000 */
[----:B------:R-:W-:Y:S02]  /*1e70*/  ISETP.NE.AND P1, PT, R43, RZ, PT ;  /* 0x000000ff2b00720c */ /* 0x000fe40003f25270 */
[----:B------:R-:W-:Y:S02]  /*1e80*/  ISETP.NE.AND P6, PT, R76, RZ, PT ;  /* 0x000000ff4c00720c */ /* 0x000fe40003fc5270 */
[----:B------:R-:W-:Y:S02]  /*1e90*/  SEL R38, R38, 0x2, P1 ;  /* 0x0000000226267807 */ /* 0x000fe40000800000 */
[----:B------:R-:W-:Y:S02]  /*1ea0*/  ISETP.NE.AND P1, PT, R44, RZ, PT ;  /* 0x000000ff2c00720c */ /* 0x000fe40003f25270 */
[----:B------:R-:W-:Y:S02]  /*1eb0*/  SEL R12, R12, 0x3, P6 ;  /* 0x000000030c0c7807 */ /* 0x000fe40003000000 */
[----:B------:R-:W-:-:S02]  /*1ec0*/  ISETP.NE.AND P6, PT, R32, RZ, PT ;  /* 0x000000ff2000720c */ /* 0x000fc40003fc5270 */
[----:B------:R-:W-:Y:S02]  /*1ed0*/  SEL R37, R37, 0x2, P1 ;  /* 0x0000000225257807 */ /* 0x000fe40000800000 */
[----:B------:R-:W-:Y:S02]  /*1ee0*/  ISETP.NE.AND P1, PT, R30, RZ, PT ;  /* 0x000000ff1e00720c */ /* 0x000fe40003f25270 */
[----:B------:R-:W-:Y:S02]  /*1ef0*/  P2R R24, PR, RZ, 0x40 ;  /* 0x00000040ff187803 */ /* 0x000fe40000000000 */
[----:B------:R-:W-:Y:S02]  /*1f00*/  ISETP.NE.AND P6, PT, R31, RZ, PT ;  /* 0x000000ff1f00720c */ /* 0x000fe40003fc5270 */
[----:B------:R-:W-:Y:S02]  /*1f10*/  SEL R8, R36, 0x2, P1 ;  /* 0x0000000224087807 */ /* 0x000fe40000800000 */
[----:B------:R-:W-:-:S02]  /*1f20*/  ISETP.NE.AND P1, PT, R10, RZ, PT ;  /* 0x000000ff0a00720c */ /* 0x000fc40003f25270 */
[----:B------:R-:W-:Y:S02]  /*1f30*/  P2R R30, PR, RZ, 0x40 ;  /* 0x00000040ff1e7803 */ /* 0x000fe40000000000 */
[----:B------:R-:W-:Y:S02]  /*1f40*/  ISETP.NE.AND P6, PT, R65, RZ, PT ;  /* 0x000000ff4100720c */ /* 0x000fe40003fc5270 */
[----:B------:R-:W-:Y:S02]  /*1f50*/  SEL R0, R0, 0x3, P1 ;  /* 0x0000000300007807 */ /* 0x000fe40000800000 */
[----:B------:R-:W-:Y:S02]  /*1f60*/  ISETP.NE.AND P1, PT, R9, RZ, PT ;  /* 0x000000ff0900720c */ /* 0x000fe40003f25270 */
[----:B------:R-:W-:Y:S02]  /*1f70*/  P2R R31, PR, RZ, 0x40 ;  /* 0x00000040ff1f7803 */ /* 0x000fe40000000000 */
[----:B------:R-:W-:-:S02]  /*1f80*/  ISETP.NE.AND P6, PT, R64, RZ, PT ;  /* 0x000000ff4000720c */ /* 0x000fc40003fc5270 */
[----:B------:R-:W-:Y:S02]  /*1f90*/  SEL R9, R11, 0x3, P1 ;  /* 0x000000030b097807 */ /* 0x000fe40000800000 */
[----:B------:R-:W-:Y:S02]  /*1fa0*/  ISETP.NE.AND P1, PT, R19, RZ, PT ;  /* 0x000000ff1300720c */ /* 0x000fe40003f25270 */
[----:B------:R-:W-:Y:S02]  /*1fb0*/  P2R R32, PR, RZ, 0x40 ;  /* 0x00000040ff207803 */ /* 0x000fe40000000000 */
[----:B------:R-:W-:Y:S02]  /*1fc0*/  ISETP.NE.AND P6, PT, R63, RZ, PT ;  /* 0x000000ff3f00720c */ /* 0x000fe40003fc5270 */
[----:B------:R-:W-:Y:S02]  /*1fd0*/  SEL R19, R35, 0x3, P1 ;  /* 0x0000000323137807 */ /* 0x000fe40000800000 */
[----:B------:R-:W-:-:S02]  /*1fe0*/  P2R R35, PR, RZ, 0x40 ;  /* 0x00000040ff237803 */ /* 0x000fc40000000000 */
[----:B------:R-:W-:-:S04]  /*1ff0*/  ISETP.NE.AND P6, PT, R42, RZ, PT ;  /* 0x000000ff2a00720c */ /* 0x000fc80003fc5270 */
[----:B------:R-:W-:Y:S02]  /*2000*/  P2R R36, PR, RZ, 0x40 ;  /* 0x00000040ff247803 */ /* 0x000fe40000000000 */
[----:B------:R-:W-:-:S04]  /*2010*/  ISETP.NE.AND P6, PT, R15, RZ, PT ;  /* 0x000000ff0f00720c */ /* 0x000fc80003fc5270 */
[----:B------:R-:W-:Y:S02]  /*2020*/  P2R R15, PR, RZ, 0x40 ;  /* 0x00000040ff0f7803 */ /* 0x000fe40000000000 */
[----:B------:R-:W-:-:S04]  /*2030*/  ISETP.NE.AND P6, PT, R14, RZ, PT ;  /* 0x000000ff0e00720c */ /* 0x000fc80003fc5270 */
[----:B------:R-:W-:Y:S02]  /*2040*/  P2R R14, PR, RZ, 0x40 ;  /* 0x00000040ff0e7803 */ /* 0x000fe40000000000 */
[----:B------:R-:W-:Y:S02]  /*2050*/  ISETP.NE.AND P6, PT, R13, RZ, PT ;  /* 0x000000ff0d00720c */ /* 0x000fe40003fc5270 */
[----:B------:R-:W-:Y:S02]  /*2060*/  P2R R27, PR, RZ, 0x8 ;  /* 0x00000008ff1b7803 */ /* 0x000fe40000000000 */
[----:B------:R-:W-:Y:S02]  /*2070*/  ISETP.NE.AND P3, PT, R49, RZ, PT ;  /* 0x000000ff3100720c */ /* 0x000fe40003f65270 */
[----:B------:R-:W-:Y:S02]  /*2080*/  P2R R13, PR, RZ, 0x40 ;  /* 0x00000040ff0d7803 */ /* 0x000fe40000000000 */
[----:B------:R-:W-:-:S02]  /*2090*/  ISETP.NE.AND P6, PT, R60, RZ, PT ;  /* 0x000000ff3c00720c */ /* 0x000fc40003fc5270 */
[----:B------:R-:W-:Y:S02]  /*20a0*/  SEL R10, R37, 0x3, P3 ;  /* 0x00000003250a7807 */ /* 0x000fe40001800000 */
[----:B------:R-:W-:Y:S02]  /*20b0*/  P2R R37, PR, RZ, 0x40 ;  /* 0x00000040ff257803 */ /* 0x000fe40000000000 */
[----:B------:R-:W-:Y:S02]  /*20c0*/  ISETP.NE.AND P6, PT, R59, RZ, PT ;  /* 0x000000ff3b00720c */ /* 0x000fe40003fc5270 */
[----:B------:R-:W-:Y:S02]  /*20d0*/  SEL R11, R38, 0x3, P0 ;  /* 0x00000003260b7807 */ /* 0x000fe40000000000 */
        /* <DEDUP_REMOVED lines=20> */
[----:B------:R-:W-:Y:S02]  /*2220*/  SEL R11, R11, 0x4, P6 ;  /* 0x000000040b0b7807 */ /* 0x000fe40003000000 */
[----:B------:R-:W-:Y:S02]  /*2230*/  ISETP.NE.AND P6, PT, R39, RZ, PT ;  /* 0x000000ff2700720c */ /* 0x000fe40003fc5270 */
[----:B------:R-:W-:Y:S02]  /*2240*/  SEL R8, R8, 0x3, P4 ;  /* 0x0000000308087807 */ /* 0x000fe40002000000 */
[----:B------:R-:W-:Y:S02]  /*2250*/  SEL R10, R10, 0x4, P6 ;  /* 0x000000040a0a7807 */ /* 0x000fe40003000000 */
[----:B------:R-:W-:Y:S02]  /*2260*/  ISETP.NE.AND P6, PT, R41, RZ, PT ;  /* 0x000000ff2900720c */ /* 0x000fe40003fc5270 */
[----:B------:R-:W-:-:S02]  /*2270*/  ISETP.NE.AND P3, PT, R71, RZ, PT ;  /* 0x000000ff4700720c */ /* 0x000fc40003f65270 */
[----:B------:R-:W-:Y:S02]  /*2280*/  SEL R8, R8, 0x4, P6 ;  /* 0x0000000408087807 */ /* 0x000fe40003000000 */
[----:B------:R-:W-:Y:S02]  /*2290*/  P2R R25, PR, RZ, 0x20 ;  /* 0x00000020ff197803 */ /* 0x000fe40000000000 */
[----:B------:R-:W-:Y:S02]  /*22a0*/  SEL R0, R0, 0x4, P3 ;  /* 0x0000000400007807 */ /* 0x000fe40001800000 */
[----:B------:R-:W-:Y:S02]  /*22b0*/  ISETP.NE.AND P6, PT, R42, RZ, PT ;  /* 0x000000ff2a00720c */ /* 0x000fe40003fc5270 */
[----:B------:R-:W-:Y:S02]  /*22c0*/  ISETP.NE.AND P5, PT, R75, RZ, PT ;  /* 0x000000ff4b00720c */ /* 0x000fe40003fa5270 */
[----:B------:R-:W-:-:S02]  /*22d0*/  ISETP.NE.AND P4, PT, R72, RZ, PT ;  /* 0x000000ff4800720c */ /* 0x000fc40003f85270 */
[----:B------:R-:W-:Y:S02]  /*22e0*/  SEL R0, R0, 0x5, P6 ;  /* 0x0000000500007807 */ /* 0x000fe40003000000 */
[----:B------:R-:W-:Y:S02]  /*22f0*/  SEL R3, R3, 0x3, P5 ;  /* 0x0000000303037807 */ /* 0x000fe40002800000 */
[----:B------:R-:W-:Y:S02]  /*2300*/  SEL R9, R9, 0x4, P4 ;  /* 0x0000000409097807 */ /* 0x000fe40002000000 */
[----:B------:R-:W-:Y:S02]  /*2310*/  ISETP.NE.AND P6, PT, R43, RZ, PT ;  /* 0x000000ff2b00720c */ /* 0x000fe40003fc5270 */
[----:B------:R-:W-:Y:S02]  /*2320*/  ISETP.NE.AND P5, PT, R74, RZ, PT ;  /* 0x000000ff4a00720c */ /* 0x000fe40003fa5270 */
[----:B------:R-:W-:-:S02]  /*2330*/  SEL R9, R9, 0x5, P6 ;  /* 0x0000000509097807 */ /* 0x000fc40003000000 */
[----:B------:R-:W-:Y:S02]  /*2340*/  SEL R12, R12, 0x4, P5 ;  /* 0x000000040c0c7807 */ /* 0x000fe40002800000 */
[----:B------:R-:W-:Y:S02]  /*2350*/  ISETP.NE.AND P6, PT, R44, RZ, PT ;  /* 0x000000ff2c00720c */ /* 0x000fe40003fc5270 */
[----:B------:R-:W-:Y:S02]  /*2360*/  SEL R3, R3, 0x4, P2 ;  /* 0x0000000403037807 */ /* 0x000fe40001000000 */
[----:B------:R-:W-:Y:S02]  /*2370*/  SEL R12, R12, 0x5, P6 ;  /* 0x000000050c0c7807 */ /* 0x000fe40003000000 */
[----:B------:R-:W-:-:S04]  /*2380*/  ISETP.NE.AND P6, PT, R45, RZ, PT ;  /* 0x000000ff2d00720c */ /* 0x000fc80003fc5270 */
[----:B------:R-:W-:Y:S02]  /*2390*/  SEL R3, R3, 0x5, P6 ;  /* 0x0000000503037807 */ /* 0x000fe40003000000 */
[----:B------:R-:W-:-:S04]  /*23a0*/  ISETP.NE.AND P6, PT, R46, RZ, PT ;  /* 0x000000ff2e00720c */ /* 0x000fc80003fc5270 */
[----:B------:R-:W-:Y:S02]  /*23b0*/  SEL R8, R8, 0x5, P6 ;  /* 0x0000000508087807 */ /* 0x000fe40003000000 */
[----:B------:R-:W-:Y:S02]  /*23c0*/  ISETP.NE.AND P6, PT, R47, RZ, PT ;  /* 0x000000ff2f00720c */ /* 0x000fe40003fc5270 */
[----:B------:R-:W-:Y:S02]  /*23d0*/  ISETP.NE.AND P0, PT, R52, RZ, PT ;  /* 0x000000ff3400720c */ /* 0x000fe40003f05270 */
[----:B------:R-:W-:Y:S02]  /*23e0*/  SEL R10, R10, 0x5, P6 ;  /* 0x000000050a0a7807 */ /* 0x000fe40003000000 */
[----:B------:R-:W-:Y:S02]  /*23f0*/  ISETP.NE.AND P6, PT, R49, RZ, PT ;  /* 0x000000ff3100720c */ /* 0x000fe40003fc5270 */
[----:B------:R-:W-:-:S02]  /*2400*/  SEL R19, R19, 0x4, P0 ;  /* 0x0000000413137807 */ /* 0x000fc40000000000 */
[----:B------:R-:W-:Y:S02]  /*2410*/  SEL R11, R11, 0x5, P6 ;  /* 0x000000050b0b7807 */ /* 0x000fe40003000000 */
        /* <DEDUP_REMOVED lines=23> */
[----:B------:R-:W-:Y:S02]  /*2590*/  ISETP.NE.AND P5, PT, R25, RZ, PT ;  /* 0x000000ff1900720c */ /* 0x000fe40003fa5270 */
[----:B------:R-:W-:Y:S02]  /*25a0*/  SEL R25, R0, 0x8, P3 ;  /* 0x0000000800197807 */ /* 0x000fe40001800000 */
[----:B------:R-:W0:Y:S01]  /*25b0*/  S2R R0, SR_TID.X ;  /* 0x0000000000007919 */ /* 0x000e220000002100 */
[----:B------:R-:W1:Y:S01]  /*25c0*/  S2UR UR5, SR_CgaCtaId ;  /* 0x00000000000579c3 */ /* 0x000e620000008800 */
[----:B------:R-:W-:Y:S02]  /*25d0*/  ISETP.NE.AND P2, PT, R34, RZ, PT ;  /* 0x000000ff2200720c */ /* 0x000fe40003f45270 */
[----:B------:R-:W-:Y:S02]  /*25e0*/  ISETP.NE.AND P6, PT, R24, RZ, PT ;  /* 0x000000ff1800720c */ /* 0x000fe40003fc5270 */
[----:B------:R-:W-:Y:S01]  /*25f0*/  SEL R19, R3, 0x7, P2 ;  /* 0x0000000703137807 */ /* 0x000fe20001000000 */
[----:B------:R-:W2:Y:S01]  /*2600*/  S2R R73, SR_TID.X ;  /* 0x0000000000497919 */ /* 0x000ea20000002100 */
[----:B------:R-:W-:-:S02]  /*2610*/  ISETP.NE.AND P2, PT, R40, RZ, PT ;  /* 0x000000ff2800720c */ /* 0x000fc40003f45270 */
[----:B------:R-:W-:Y:S02]  /*2620*/  ISETP.NE.AND P0, PT, R16, RZ, PT ;  /* 0x000000ff1000720c */ /* 0x000fe40003f05270 */
[----:B------:R-:W-:Y:S02]  /*2630*/  SEL R9, R9, 0x7, P6 ;  /* 0x0000000709097807 */ /* 0x000fe40003000000 */
[----:B------:R-:W-:Y:S02]  /*2640*/  SEL R24, R8, 0x7, P2 ;  /* 0x0000000708187807 */ /* 0x000fe40001000000 */
[----:B------:R-:W-:Y:S02]  /*2650*/  ISETP.NE.AND P2, PT, R18, RZ, PT ;  /* 0x000000ff1200720c */ /* 0x000fe40003f45270 */
[----:B------:R-:W-:Y:S02]  /*2660*/  SEL R18, R9, 0x8, P0 ;  /* 0x0000000809127807 */ /* 0x000fe40000000000 */
[----:B------:R-:W-:Y:S01]  /*2670*/  ISETP.NE.AND P0, PT, R2, RZ, PT ;  /* 0x000000ff0200720c */ /* 0x000fe20003f05270 */
[----:B------:R-:W-:Y:S01]  /*2680*/  UMOV UR4, 0x400 ;  /* 0x0000040000047882 */ /* 0x000fe20000000000 */
[----:B------:R-:W-:Y:S01]  /*2690*/  ISETP.NE.AND P4, PT, R69, RZ, PT ;  /* 0x000000ff4500720c */ /* 0x000fe20003f85270 */
[----:B-1----:R-:W-:Y:S01]  /*26a0*/  UPRMT UR4, UR5, 0x654, UR4 ;  /* 0x0000065405047896 */ /* 0x002fe20008000004 */
[----:B0-----:R-:W-:-:S02]  /*26b0*/  IMAD.SHL.U32 R2, R0, 0x8, RZ ;  /* 0x0000000800027824 */ /* 0x001fc400078e00ff */
[----:B------:R-:W-:-:S03]  /*26c0*/  SEL R31, R13, 0x7, P4 ;  /* 0x000000070d1f7807 */ /* 0x000fc60002000000 */
[----:B------:R-:W-:Y:S02]  /*26d0*/  LOP3.LUT R2, R2, 0x3f8, RZ, 0xc0, !PT ;  /* 0x000003f802027812 */ /* 0x000fe400078ec0ff */
[----:B------:R-:W-:Y:S02]  /*26e0*/  ISETP.NE.AND P4, PT, R26, RZ, PT ;  /* 0x000000ff1a00720c */ /* 0x000fe40003f85270 */
[----:B------:R-:W-:Y:S01]  /*26f0*/  LEA R26, R2, UR4, 0x2 ;  /* 0x00000004021a7c11 */ /* 0x000fe2000f8e10ff */
[----:B--2---:R-:W-:Y:S01]  /*2700*/  IMAD.SHL.U32 R0, R73, 0x4, RZ ;  /* 0x0000000449007824 */ /* 0x004fe200078e00ff */
[----:B------:R-:W-:Y:S01]  /*2710*/  ISETP.NE.AND P1, PT, R33, RZ, PT ;  /* 0x000000ff2100720c */ /* 0x000fe20003f25270 */
[----:B------:R-:W0:Y:S02]  /*2720*/  LDC.64 R2, c[0x0][0x218] ;  /* 0x00008600ff027b82 */ /* 0x000e240000000a00 */
[----:B------:R-:W-:Y:S04]  /*2730*/  STS.128 [R26], R20 ;  /* 0x000000141a007388 */ /* 0x000fe80000000c00 */
[----:B------:R1:W-:Y:S01]  /*2740*/  STS.128 [R26+0x10], R4 ;  /* 0x000010041a007388 */ /* 0x0003e20000000c00 */
[----:B------:R-:W-:Y:S01]  /*2750*/  LOP3.LUT R0, R0, 0x1fc, RZ, 0xc0, !PT ;  /* 0x000001fc00007812 */ /* 0x000fe200078ec0ff */
[----:B------:R-:W-:Y:S01]  /*2760*/  BAR.SYNC.DEFER_BLOCKING 0x0 ;  /* 0x0000000000007b1d */ /* 0x000fe20000010000 */
[----:B------:R-:W-:-:S02]  /*2770*/  ISETP.NE.AND P3, PT, R27, RZ, PT ;  /* 0x000000ff1b00720c */ /* 0x000fc40003f65270 */
[----:B------:R-:W-:Y:S02]  /*2780*/  SEL R16, R12, 0x7, P1 ;  /* 0x000000070c107807 */ /* 0x000fe40000800000 */
[----:B------:R-:W-:Y:S01]  /*2790*/  LEA R27, R0, UR4, 0x2 ;  /* 0x00000004001b7c11 */ /* 0x000fe2000f8e10ff */
[----:B------:R-:W-:Y:S01]  /*27a0*/  ULDC.64 UR4, c[0x0][0x218] ;  /* 0x0000860000047ab9 */ /* 0x000fe20000000a00 */
[----:B------:R-:W-:-:S04]  /*27b0*/  ISETP.NE.AND P1, PT, R67, RZ, PT ;  /* 0x000000ff4300720c */ /* 0x000fc80003f25270 */
[----:B------:R-:W-:Y:S01]  /*27c0*/  SEL R28, R10, 0x7, P1 ;  /* 0x000000070a1c7807 */ /* 0x000fe20000800000 */
[----:B------:R-:W2:Y:S04]  /*27d0*/  LDS.128 R12, [R27] ;  /* 0x000000001b0c7984 */ /* 0x000ea80000000c00 */
[----:B------:R-:W3:Y:S01]  /*27e0*/  LDS.128 R8, [R27+0x800] ;  /* 0x000800001b087984 */ /* 0x000ee20000000c00 */
[----:B------:R-:W-:Y:S02]  /*27f0*/  ISETP.NE.AND P1, PT, R17, RZ, PT ;  /* 0x000000ff1100720c */ /* 0x000fe40003f25270 */
[----:B------:R-:W-:Y:S02]  /*2800*/  LOP3.LUT R17, R77, R0, RZ, 0xfc, !PT ;  /* 0x000000004d117212 */ /* 0x000fe400078efcff */
[----:B------:R-:W-:-:S02]  /*2810*/  LOP3.LUT R0, R77, 0x200, R0, 0xfe, !PT ;  /* 0x000002004d007812 */ /* 0x000fc400078efe00 */
[----:B------:R-:W-:Y:S02]  /*2820*/  SEL R16, R16, 0x8, P1 ;  /* 0x0000000810107807 */ /* 0x000fe40000800000 */
[----:B------:R-:W-:Y:S02]  /*2830*/  ISETP.GE.AND P1, PT, R17, 0x38400, PT ;  /* 0x000384001100780c */ /* 0x000fe40003f26270 */
[----:B------:R-:W-:Y:S02]  /*2840*/  SEL R31, R31, 0x8, P3 ;  /* 0x000000081f1f7807 */ /* 0x000fe40001800000 */
[----:B------:R-:W-:Y:S02]  /*2850*/  ISETP.GE.AND P3, PT, R0, 0x38400, PT ;  /* 0x000384000000780c */ /* 0x000fe40003f66270 */
[----:B------:R-:W-:Y:S02]  /*2860*/  SEL R19, R19, 0x8, P2 ;  /* 0x0000000813137807 */ /* 0x000fe40001000000 */
[----:B------:R-:W-:-:S02]  /*2870*/  SHF.R.S32.HI R32, RZ, 0x1f, R77 ;  /* 0x0000001fff207819 */ /* 0x000fc4000001144d */
[C---:B-1----:R-:W-:Y:S02]  /*2880*/  LEA R4, P2, R17.reuse, UR4, 0x2 ;  /* 0x0000000411047c11 */ /* 0x042fe4000f8410ff */
[----:B------:R-:W-:Y:S01]  /*2890*/  ISETP.NE.AND P6, PT, R48, RZ, PT ;  /* 0x000000ff3000720c */ /* 0x000fe20003fc5270 */
[C---:B0-----:R-:W-:Y:S01]  /*28a0*/  IMAD.WIDE R2, R17.reuse, 0x4, R2 ;  /* 0x0000000411027825 */ /* 0x041fe200078e0202 */
[----:B------:R-:W-:Y:S01]  /*28b0*/  LEA.HI.X R5, R17, UR5, R32, 0x2, P2 ;  /* 0x0000000511057c11 */ /* 0x000fe200090f1420 */
[----:B------:R-:W-:Y:S01]  /*28c0*/  ULDC.64 UR4, c[0x0][0x220] ;  /* 0x0000880000047ab9 */ /* 0x000fe20000000a00 */
[----:B------:R-:W-:Y:S02]  /*28d0*/  SEL R30, R30, 0x8, P4 ;  /* 0x000000081e1e7807 */ /* 0x000fe40002000000 */
[----:B------:R-:W-:Y:S02]  /*28e0*/  SEL R28, R28, 0x8, P5 ;  /* 0x000000081c1c7807 */ /* 0x000fe40002800000 */
[----:B------:R-:W-:-:S02]  /*28f0*/  SEL R7, R24, 0x8, P6 ;  /* 0x0000000818077807 */ /* 0x000fc40003000000 */
[----:B------:R-:W-:Y:S02]  /*2900*/  IADD3 R6, P2, R29, UR4, RZ ;  /* 0x000000041d067c10 */ /* 0x000fe4000ff5e0ff */
[----:B------:R-:W-:Y:S02]  /*2910*/  PRMT R25, R25, 0x3340, R18 ;  /* 0x0000334019197816 */ /* 0x000fe40000000012 */
[----:B------:R-:W-:Y:S01]  /*2920*/  PRMT R16, R16, 0x3340, R19 ;  /* 0x0000334010107816 */ /* 0x000fe20000000013 */
[----:B--2---:R0:W-:Y:S01]  /*2930*/  @!P1 STG.E.128 desc[UR6][R2.64], R12 ;  /* 0x0000000c02009986 */ /* 0x0041e2000c101d06 */
[----:B------:R-:W-:Y:S02]  /*2940*/  PRMT R30, R30, 0x3340, R31 ;  /* 0x000033401e1e7816 */ /* 0x000fe4000000001f */
[----:B------:R-:W-:Y:S01]  /*2950*/  PRMT R17, R7, 0x3340, R28 ;  /* 0x0000334007117816 */ /* 0x000fe2000000001c */
[----:B---3--:R0:W-:Y:S01]  /*2960*/  @!P3 STG.E.128 desc[UR6][R4.64+0x800], R8 ;  /* 0x000800080400b986 */ /* 0x0081e2000c101d06 */
[----:B------:R-:W-:-:S02]  /*2970*/  LEA.HI.X.SX32 R7, R29, UR5, 0x1, P2 ;  /* 0x000000051d077c11 */ /* 0x000fc400090f0eff */
[----:B------:R-:W-:Y:S02]  /*2980*/  PRMT R16, R25, 0x5410, R16 ;  /* 0x0000541019107816 */ /* 0x000fe40000000010 */
[----:B------:R-:W-:Y:S01]  /*2990*/  PRMT R17, R17, 0x5410, R30 ;  /* 0x0000541011117816 */ /* 0x000fe2000000001e */
[----:B0-----:R-:W-:Y:S06]  /*29a0*/  @P0 EXIT ;  /* 0x000000000000094d */ /* 0x001fec0003800000 */
[----:B------:R-:W-:Y:S01]  /*29b0*/  STG.E.64 desc[UR6][R6.64], R16 ;  /* 0x0000001006007986 */ /* 0x000fe2000c101b06 */
[----:B------:R-:W-:Y:S05]  /*29c0*/  EXIT ;  /* 0x000000000000794d */ /* 0x000fea0003800000 */
.L_x_0:
[----:B------:R-:W-:-:S00]  /*29d0*/  BRA `(.L_x_0) ;  /* 0xfffffffc00fc7947 */ /* 0x000fc0000383ffff */
[----:B------:R-:W-:-:S00]  /*29e0*/  NOP ;  /* 0x0000000000007918 */ /* 0x000fc00000000000 */
        /* <DEDUP_REMOVED lines=9> */
.L_x_1:


//--------------------- .nv.shared.triton_poi_fused_max_pool2d_with_indices_21 --------------------------
	.section	.nv.shared.triton_poi_fused_max_pool2d_with_indices_21,"aw",@nobits
	.sectionflags	@""
	.align	16
	.zero		1024


//--------------------- .nv.constant0.triton_poi_fused_max_pool2d_with_indices_21 --------------------------
	.section	.nv.constant0.triton_poi_fused_max_pool2d_with_indices_21,"a",@progbits
	.sectionflags	@""
	.align	4
.nv.constant0.triton_poi_fused_max_pool2d_with_indices_21:
	.zero		556
